	.headerflags	@"EF_CUDA_TEXMODE_UNIFIED EF_CUDA_64BIT_ADDRESS EF_CUDA_ACCELERATORS EF_CUDA_SM90 EF_CUDA_VIRTUAL_SM(EF_CUDA_SM90)"
	.elftype	@"ET_EXEC"


//--------------------- .nv.info                  --------------------------
	.section	.nv.info,"",@"SHT_CUDA_INFO"
	.align	4


	//----- nvinfo : EIATTR_REGCOUNT
	.align		4
        /*0000*/ 	.byte	0x04, 0x2f
        /*0002*/ 	.short	(.L_1 - .L_0)
	.align		4
.L_0:
        /*0004*/ 	.word	index@(triton_poi_fused__unsafe_index_add_mul_sub_82)
        /*0008*/ 	.word	0x00000016


	//----- nvinfo : EIATTR_MIN_STACK_SIZE
	.align		4
.L_1:
        /*000c*/ 	.byte	0x04, 0x12
        /*000e*/ 	.short	(.L_3 - .L_2)
	.align		4
.L_2:
        /*0010*/ 	.word	index@(triton_poi_fused__unsafe_index_add_mul_sub_82)
        /*0014*/ 	.word	0x00000000


	//----- nvinfo : EIATTR_FRAME_SIZE
	.align		4
.L_3:
        /*0018*/ 	.byte	0x04, 0x11
        /*001a*/ 	.short	(.L_5 - .L_4)
	.align		4
.L_4:
        /*001c*/ 	.word	index@(triton_poi_fused__unsafe_index_add_mul_sub_82)
        /*0020*/ 	.word	0x00000000


	//----- nvinfo : EIATTR_MIN_STACK_SIZE
	.align		4
.L_5:
        /*0024*/ 	.byte	0x04, 0x12
        /*0026*/ 	.short	(.L_7 - .L_6)
	.align		4
.L_6:
        /*0028*/ 	.word	index@(triton_poi_fused__unsafe_index_add_mul_sub_82)
        /*002c*/ 	.word	0x00000000
.L_7:


//--------------------- .nv.info.triton_poi_fused__unsafe_index_add_mul_sub_82 --------------------------
	.section	.nv.info.triton_poi_fused__unsafe_index_add_mul_sub_82,"",@"SHT_CUDA_INFO"
	.sectionflags	@""
	.align	4


	//----- nvinfo : EIATTR_CUDA_API_VERSION
	.align		4
        /*0000*/ 	.byte	0x04, 0x37
        /*0002*/ 	.short	(.L_9 - .L_8)
.L_8:
        /*0004*/ 	.word	0x0000007c


	//----- nvinfo : EIATTR_KPARAM_INFO
	.align		4
.L_9:
        /*0008*/ 	.byte	0x04, 0x17
        /*000a*/ 	.short	(.L_11 - .L_10)
.L_10:
        /*000c*/ 	.word	0x00000000
        /*0010*/ 	.short	0x0006
        /*0012*/ 	.short	0x0030
        /*0014*/ 	.byte	0x00, 0xf0, 0x11, 0x00


	//----- nvinfo : EIATTR_KPARAM_INFO
	.align		4
.L_11:
        /*0018*/ 	.byte	0x04, 0x17
        /*001a*/ 	.short	(.L_13 - .L_12)
.L_12:
        /*001c*/ 	.word	0x00000000
        /*0020*/ 	.short	0x0005
        /*0022*/ 	.short	0x0028
        /*0024*/ 	.byte	0x00, 0xf4, 0x21, 0x00


	//----- nvinfo : EIATTR_KPARAM_INFO
	.align		4
.L_13:
        /*0028*/ 	.byte	0x04, 0x17
        /*002a*/ 	.short	(.L_15 - .L_14)
.L_14:
        /*002c*/ 	.word	0x00000000
        /*0030*/ 	.short	0x0004
        /*0032*/ 	.short	0x0020
        /*0034*/ 	.byte	0x00, 0xf4, 0x21, 0x00


	//----- nvinfo : EIATTR_KPARAM_INFO
	.align		4
.L_15:
        /*0038*/ 	.byte	0x04, 0x17
        /*003a*/ 	.short	(.L_17 - .L_16)
.L_16:
        /*003c*/ 	.word	0x00000000
        /*0040*/ 	.short	0x0003
        /*0042*/ 	.short	0x0018
        /*0044*/ 	.byte	0x00, 0xf4, 0x21, 0x00


	//----- nvinfo : EIATTR_KPARAM_INFO
	.align		4
.L_17:
        /*0048*/ 	.byte	0x04, 0x17
        /*004a*/ 	.short	(.L_19 - .L_18)
.L_18:
        /*004c*/ 	.word	0x00000000
        /*0050*/ 	.short	0x0002
        /*0052*/ 	.short	0x0010
        /*0054*/ 	.byte	0x00, 0xf4, 0x21, 0x00


	//----- nvinfo : EIATTR_KPARAM_INFO
	.align		4
.L_19:
        /*0058*/ 	.byte	0x04, 0x17
        /*005a*/ 	.short	(.L_21 - .L_20)
.L_20:
        /*005c*/ 	.word	0x00000000
        /*0060*/ 	.short	0x0001
        /*0062*/ 	.short	0x0008
        /*0064*/ 	.byte	0x00, 0xf4, 0x21, 0x00


	//----- nvinfo : EIATTR_KPARAM_INFO
	.align		4
.L_21:
        /*0068*/ 	.byte	0x04, 0x17
        /*006a*/ 	.short	(.L_23 - .L_22)
.L_22:
        /*006c*/ 	.word	0x00000000
        /*0070*/ 	.short	0x0000
        /*0072*/ 	.short	0x0000
        /*0074*/ 	.byte	0x00, 0xf4, 0x21, 0x00


	//----- nvinfo : EIATTR_SPARSE_MMA_MASK
	.align		4
.L_23:
        /*0078*/ 	.byte	0x03, 0x50
        /*007a*/ 	.short	0x0000


	//----- nvinfo : EIATTR_MAXREG_COUNT
	.align		4
        /*007c*/ 	.byte	0x03, 0x1b
        /*007e*/ 	.short	0x00ff


	//----- nvinfo : EIATTR_EXIT_INSTR_OFFSETS
	.align		4
        /*0080*/ 	.byte	0x04, 0x1c
        /*0082*/ 	.short	(.L_25 - .L_24)


	//   ....[0]....
.L_24:
        /*0084*/ 	.word	0x00000520


	//   ....[1]....
        /*0088*/ 	.word	0x00000540


	//----- nvinfo : EIATTR_REQNTID
	.align		4
.L_25:
        /*008c*/ 	.byte	0x04, 0x10
        /*008e*/ 	.short	(.L_27 - .L_26)
.L_26:
        /*0090*/ 	.word	0x00000080
        /*0094*/ 	.word	0x00000001
        /*0098*/ 	.word	0x00000001


	//----- nvinfo : EIATTR_CBANK_PARAM_SIZE
	.align		4
.L_27:
        /*009c*/ 	.byte	0x03, 0x19
        /*009e*/ 	.short	0x0034


	//----- nvinfo : EIATTR_PARAM_CBANK
	.align		4
        /*00a0*/ 	.byte	0x04, 0x0a
        /*00a2*/ 	.short	(.L_29 - .L_28)
	.align		4
.L_28:
        /*00a4*/ 	.word	index@(.nv.constant0.triton_poi_fused__unsafe_index_add_mul_sub_82)
        /*00a8*/ 	.short	0x0210
        /*00aa*/ 	.short	0x0034


	//----- nvinfo : EIATTR_SW_WAR
	.align		4
.L_29:
        /*00ac*/ 	.byte	0x04, 0x36
        /*00ae*/ 	.short	(.L_31 - .L_30)
.L_30:
        /*00b0*/ 	.word	0x00000008
.L_31:


//--------------------- .nv.callgraph             --------------------------
	.section	.nv.callgraph,"",@"SHT_CUDA_CALLGRAPH"
	.align	4
	.sectionentsize	8
	.align		4
        /*0000*/ 	.word	0x00000000
	.align		4
        /*0004*/ 	.word	0xffffffff
	.align		4
        /*0008*/ 	.word	0x00000000
	.align		4
        /*000c*/ 	.word	0xfffffffe
	.align		4
        /*0010*/ 	.word	0x00000000
	.align		4
        /*0014*/ 	.word	0xfffffffd
	.align		4
        /*0018*/ 	.word	0x00000000
	.align		4
        /*001c*/ 	.word	0xfffffffc


//--------------------- .text.triton_poi_fused__unsafe_index_add_mul_sub_82 --------------------------
	.section	.text.triton_poi_fused__unsafe_index_add_mul_sub_82,"ax",@progbits
	.align	128
        .global         triton_poi_fused__unsafe_index_add_mul_sub_82
        .type           triton_poi_fused__unsafe_index_add_mul_sub_82,@function
        .size           triton_poi_fused__unsafe_index_add_mul_sub_82,(.L_x_1 - triton_poi_fused__unsafe_index_add_mul_sub_82)
        .other          triton_poi_fused__unsafe_index_add_mul_sub_82,@"STO_CUDA_ENTRY STV_DEFAULT"
triton_poi_fused__unsafe_index_add_mul_sub_82:
.text.triton_poi_fused__unsafe_index_add_mul_sub_82:
[----:B------:R-:W0:Y:S02]  /*0000*/  LDC R1, c[0x0][0x28] ;  /* 0x00000a00ff017b82 */ /* 0x000e240000000800 */
[----:B------:R-:W1:Y:S01]  /*0010*/  S2R R3, SR_TID.X ;  /* 0x0000000000037919 */ /* 0x000e620000002100 */
[----:B------:R-:W2:Y:S01]  /*0020*/  LDC.64 R10, c[0x0][0x218] ;  /* 0x00008600ff0a7b82 */ /* 0x000ea20000000a00 */
[----:B------:R-:W-:Y:S01]  /*0030*/  CS2R R8, SRZ ;  /* 0x0000000000087805 */ /* 0x000fe2000001ff00 */
[----:B------:R-:W-:Y:S01]  /*0040*/  ULDC.64 UR4, c[0x0][0x208] ;  /* 0x0000820000047ab9 */ /* 0x000fe20000000a00 */
[----:B------:R-:W3:Y:S05]  /*0050*/  S2R R2, SR_CTAID.X ;  /* 0x0000000000027919 */ /* 0x000eea0000002500 */
[----:B------:R-:W4:Y:S01]  /*0060*/  LDC.64 R16, c[0x0][0x228] ;  /* 0x00008a00ff107b82 */ /* 0x000f220000000a00 */
[----:B-1----:R-:W-:-:S05]  /*0070*/  LOP3.LUT R3, R3, 0x7f, RZ, 0xc0, !PT ;  /* 0x0000007f03037812 */ /* 0x002fca00078ec0ff */
[----:B---3--:R-:W-:-:S05]  /*0080*/  IMAD R3, R2, 0x80, R3 ;  /* 0x0000008002037824 */ /* 0x008fca00078e0203 */
[----:B------:R-:W-:Y:S02]  /*0090*/  SHF.R.S32.HI R5, RZ, 0x1f, R3 ;  /* 0x0000001fff057819 */ /* 0x000fe40000011403 */
[----:B------:R-:W-:Y:S02]  /*00a0*/  ISETP.GE.AND P0, PT, R3, 0x2f00, PT ;  /* 0x00002f000300780c */ /* 0x000fe40003f06270 */
[----:B------:R-:W-:Y:S02]  /*00b0*/  LEA.HI R12, R5, R3, RZ, 0x3 ;  /* 0x00000003050c7211 */ /* 0x000fe400078f18ff */
[----:B------:R-:W1:Y:S02]  /*00c0*/  LDC.64 R4, c[0x0][0x210] ;  /* 0x00008400ff047b82 */ /* 0x000e640000000a00 */
[----:B------:R-:W-:Y:S02]  /*00d0*/  LOP3.LUT R7, R12, 0xfffffff8, RZ, 0xc0, !PT ;  /* 0xfffffff80c077812 */ /* 0x000fe400078ec0ff */
[----:B------:R-:W-:-:S03]  /*00e0*/  SHF.R.S32.HI R12, RZ, 0x3, R12 ;  /* 0x00000003ff0c7819 */ /* 0x000fc6000001140c */
[----:B------:R-:W-:Y:S01]  /*00f0*/  IMAD.IADD R0, R3, 0x1, -R7 ;  /* 0x0000000103007824 */ /* 0x000fe200078e0a07 */
[----:B------:R-:W-:Y:S02]  /*0100*/  CS2R R6, SRZ ;  /* 0x0000000000067805 */ /* 0x000fe4000001ff00 */
[----:B------:R-:W-:Y:S01]  /*0110*/  LEA.HI R13, R12, R12, RZ, 0x3 ;  /* 0x0000000c0c0d7211 */ /* 0x000fe200078f18ff */
[----:B--2---:R-:W-:-:S04]  /*0120*/  IMAD.WIDE R10, R0, 0x8, R10 ;  /* 0x00000008000a7825 */ /* 0x004fc800078e020a */
[----:B----4-:R-:W-:Y:S01]  /*0130*/  IMAD.WIDE R16, R0, 0x8, R16 ;  /* 0x0000000800107825 */ /* 0x010fe200078e0210 */
[----:B------:R2:W3:Y:S01]  /*0140*/  @!P0 LDG.E.EL.64 R6, desc[UR4][R10.64] ;  /* 0x000000040a068981 */ /* 0x0004e2000c2e1b00 */
[----:B------:R-:W-:-:S03]  /*0150*/  LOP3.LUT R13, R13, 0xfffffff8, RZ, 0xc0, !PT ;  /* 0xfffffff80d0d7812 */ /* 0x000fc600078ec0ff */
[----:B------:R-:W4:Y:S01]  /*0160*/  @!P0 LDG.E.EL.64 R8, desc[UR4][R16.64] ;  /* 0x0000000410088981 */ /* 0x000f22000c2e1b00 */
[----:B------:R-:W-:-:S05]  /*0170*/  IADD3 R13, R12, -R13, RZ ;  /* 0x8000000d0c0d7210 */ /* 0x000fca0007ffe0ff */
[----:B-1----:R-:W-:Y:S01]  /*0180*/  IMAD.WIDE R14, R13, 0x8, R4 ;  /* 0x000000080d0e7825 */ /* 0x002fe200078e0204 */
[----:B------:R-:W-:Y:S01]  /*0190*/  CS2R R4, SRZ ;  /* 0x0000000000047805 */ /* 0x000fe2000001ff00 */
[----:B------:R-:W1:Y:S05]  /*01a0*/  LDC.64 R12, c[0x0][0x220] ;  /* 0x00008800ff0c7b82 */ /* 0x000e6a0000000a00 */
[----:B------:R5:W5:Y:S01]  /*01b0*/  @!P0 LDG.E.EL.64 R4, desc[UR4][R14.64] ;  /* 0x000000040e048981 */ /* 0x000b62000c2e1b00 */
[----:B------:R-:W-:Y:S01]  /*01c0*/  SHF.R.S32.HI R2, RZ, 0x18, R2 ;  /* 0x00000018ff027819 */ /* 0x000fe20000011402 */
[----:B--2---:R-:W-:-:S03]  /*01d0*/  IMAD.MOV.U32 R10, RZ, RZ, RZ ;  /* 0x000000ffff0a7224 */ /* 0x004fc600078e00ff */
[----:B------:R-:W-:-:S04]  /*01e0*/  SGXT R2, R2, 0x1 ;  /* 0x000000010202781a */ /* 0x000fc80000000200 */
[----:B------:R-:W-:-:S04]  /*01f0*/  LEA.HI R2, R2, R3, RZ, 0x6 ;  /* 0x0000000302027211 */ /* 0x000fc800078f30ff */
[----:B------:R-:W-:-:S05]  /*0200*/  SHF.R.S32.HI R11, RZ, 0x6, R2 ;  /* 0x00000006ff0b7819 */ /* 0x000fca0000011402 */
[----:B------:R-:W-:Y:S01]  /*0210*/  IMAD.HI R2, R11, -0x51b3bea3, R10 ;  /* 0xae4c415d0b027827 */ /* 0x000fe200078e020a */
[----:B---3--:R-:W-:Y:S02]  /*0220*/  SHF.R.U32.HI R19, RZ, 0x1d, R7 ;  /* 0x0000001dff137819 */ /* 0x008fe40000011607 */
[----:B----4-:R-:W-:Y:S02]  /*0230*/  SHF.R.U32.HI R17, RZ, 0x1d, R9 ;  /* 0x0000001dff117819 */ /* 0x010fe40000011609 */
[----:B------:R-:W-:Y:S02]  /*0240*/  LOP3.LUT R19, R19, 0x4, RZ, 0xc0, !PT ;  /* 0x0000000413137812 */ /* 0x000fe400078ec0ff */
[----:B------:R-:W-:Y:S02]  /*0250*/  LOP3.LUT R17, R17, 0x4, RZ, 0xc0, !PT ;  /* 0x0000000411117812 */ /* 0x000fe400078ec0ff */
[----:B------:R-:W-:Y:S02]  /*0260*/  IADD3 R19, P1, R6, R19, RZ ;  /* 0x0000001306137210 */ /* 0x000fe40007f3e0ff */
[----:B-----5:R-:W-:-:S03]  /*0270*/  IADD3 R15, P2, R8, R17, RZ ;  /* 0x00000011080f7210 */ /* 0x020fc60007f5e0ff */
[----:B------:R-:W-:Y:S01]  /*0280*/  IMAD.X R10, RZ, RZ, R7, P1 ;  /* 0x000000ffff0a7224 */ /* 0x000fe200008e0607 */
[----:B------:R-:W-:Y:S01]  /*0290*/  IADD3.X R8, RZ, R9, RZ, P2, !PT ;  /* 0x00000009ff087210 */ /* 0x000fe200017fe4ff */
[----:B-1----:R-:W-:Y:S01]  /*02a0*/  IMAD.WIDE.U32 R6, R19, 0xbc, R12 ;  /* 0x000000bc13067825 */ /* 0x002fe200078e000c */
[----:B------:R-:W-:-:S03]  /*02b0*/  SHF.R.U32.HI R9, RZ, 0x1f, R2 ;  /* 0x0000001fff097819 */ /* 0x000fc60000011602 */
[----:B------:R-:W-:Y:S01]  /*02c0*/  IMAD.WIDE.U32 R12, R15, 0xbc, R12 ;  /* 0x000000bc0f0c7825 */ /* 0x000fe200078e000c */
[----:B------:R-:W-:-:S03]  /*02d0*/  SHF.R.U32.HI R15, RZ, 0x1d, R5 ;  /* 0x0000001dff0f7819 */ /* 0x000fc60000011605 */
[----:B------:R-:W-:Y:S01]  /*02e0*/  IMAD R17, R10, 0xbc, RZ ;  /* 0x000000bc0a117824 */ /* 0x000fe200078e02ff */
[----:B------:R-:W-:Y:S01]  /*02f0*/  LOP3.LUT R15, R15, 0x4, RZ, 0xc0, !PT ;  /* 0x000000040f0f7812 */ /* 0x000fe200078ec0ff */
[----:B------:R-:W-:Y:S01]  /*0300*/  IMAD R19, R8, 0xbc, RZ ;  /* 0x000000bc08137824 */ /* 0x000fe200078e02ff */
[----:B------:R-:W-:Y:S01]  /*0310*/  LEA.HI.SX32 R10, R2, R9, 0x1b ;  /* 0x00000009020a7211 */ /* 0x000fe200078fdaff */
[----:B------:R-:W-:Y:S01]  /*0320*/  IMAD.IADD R9, R7, 0x1, R17 ;  /* 0x0000000107097824 */ /* 0x000fe200078e0211 */
[----:B------:R-:W-:Y:S01]  /*0330*/  IADD3 R7, P1, R4, R15, RZ ;  /* 0x0000000f04077210 */ /* 0x000fe20007f3e0ff */
[----:B------:R-:W-:Y:S01]  /*0340*/  IMAD.MOV.U32 R2, RZ, RZ, RZ ;  /* 0x000000ffff027224 */ /* 0x000fe200078e00ff */
[----:B------:R-:W-:Y:S01]  /*0350*/  IADD3 R13, R13, R19, RZ ;  /* 0x000000130d0d7210 */ /* 0x000fe20007ffe0ff */
[----:B------:R-:W-:Y:S02]  /*0360*/  IMAD R11, R10, -0x2f, R11 ;  /* 0xffffffd10a0b7824 */ /* 0x000fe400078e020b */
[----:B------:R-:W-:-:S02]  /*0370*/  IMAD.X R15, RZ, RZ, R5, P1 ;  /* 0x000000ffff0f7224 */ /* 0x000fc400008e0605 */
[----:B------:R-:W1:Y:S01]  /*0380*/  LDC.64 R4, c[0x0][0x230] ;  /* 0x00008c00ff047b82 */ /* 0x000e620000000a00 */
[----:B------:R-:W-:Y:S02]  /*0390*/  IMAD.MOV.U32 R8, RZ, RZ, R6 ;  /* 0x000000ffff087224 */ /* 0x000fe400078e0006 */
[----:B------:R-:W-:-:S04]  /*03a0*/  IMAD.HI R2, R3, -0x51b3bea3, R2 ;  /* 0xae4c415d03027827 */ /* 0x000fc800078e0202 */
[----:B------:R-:W-:-:S04]  /*03b0*/  IMAD.WIDE R8, R11, 0x4, R8 ;  /* 0x000000040b087825 */ /* 0x000fc800078e0208 */
[----:B------:R-:W-:Y:S01]  /*03c0*/  IMAD.WIDE R10, R11, 0x4, R12 ;  /* 0x000000040b0a7825 */ /* 0x000fe200078e020c */
[----:B------:R-:W-:-:S03]  /*03d0*/  SHF.R.U32.HI R13, RZ, 0x1f, R2 ;  /* 0x0000001fff0d7819 */ /* 0x000fc60000011602 */
[----:B------:R-:W-:Y:S01]  /*03e0*/  IMAD R15, R15, 0x2f0, RZ ;  /* 0x000002f00f0f7824 */ /* 0x000fe200078e02ff */
[----:B------:R-:W-:Y:S01]  /*03f0*/  LEA.HI.SX32 R13, R2, R13, 0x15 ;  /* 0x0000000d020d7211 */ /* 0x000fe200078faaff */
[----:B------:R-:W-:-:S04]  /*0400*/  IMAD.WIDE.U32 R8, R7, 0x2f0, R8 ;  /* 0x000002f007087825 */ /* 0x000fc800078e0008 */
[----:B------:R-:W-:Y:S01]  /*0410*/  IMAD.WIDE.U32 R10, R7, 0x2f0, R10 ;  /* 0x000002f0070a7825 */ /* 0x000fe200078e000a */
[----:B------:R-:W-:Y:S01]  /*0420*/  IADD3 R9, R9, R15, RZ ;  /* 0x0000000f09097210 */ /* 0x000fe20007ffe0ff */
[----:B------:R-:W2:Y:S02]  /*0430*/  LDC.64 R6, c[0x0][0x238] ;  /* 0x00008e00ff067b82 */ /* 0x000ea40000000a00 */
[----:B------:R-:W-:Y:S01]  /*0440*/  IMAD.IADD R11, R15, 0x1, R11 ;  /* 0x000000010f0b7824 */ /* 0x000fe200078e020b */
[----:B------:R-:W-:Y:S01]  /*0450*/  HFMA2.MMA R15, -RZ, RZ, 0, 0 ;  /* 0x00000000ff0f7435 */ /* 0x000fe200000001ff */
[----:B------:R-:W-:Y:S02]  /*0460*/  IMAD R13, R13, 0x2f0, RZ ;  /* 0x000002f00d0d7824 */ /* 0x000fe400078e02ff */
[----:B------:R-:W-:Y:S02]  /*0470*/  IMAD.MOV.U32 R2, RZ, RZ, RZ ;  /* 0x000000ffff027224 */ /* 0x000fe400078e00ff */
[----:B------:R-:W-:-:S04]  /*0480*/  IMAD.WIDE R8, R13, 0x4, R8 ;  /* 0x000000040d087825 */ /* 0x000fc800078e0208 */
[----:B------:R-:W-:Y:S01]  /*0490*/  IMAD.WIDE R10, R13, 0x4, R10 ;  /* 0x000000040d0a7825 */ /* 0x000fe200078e020a */
[----:B------:R-:W3:Y:S03]  /*04a0*/  @!P0 LDG.E.EL R15, desc[UR4][R8.64] ;  /* 0x00000004080f8981 */ /* 0x000ee6000c2e1900 */
[----:B-1----:R-:W-:Y:S01]  /*04b0*/  IMAD.WIDE R4, R0, 0x4, R4 ;  /* 0x0000000400047825 */ /* 0x002fe200078e0204 */
[----:B------:R-:W-:Y:S01]  /*04c0*/  MOV R0, RZ ;  /* 0x000000ff00007202 */ /* 0x000fe20000000f00 */
[----:B------:R-:W3:Y:S05]  /*04d0*/  @!P0 LDG.E.EL R2, desc[UR4][R10.64] ;  /* 0x000000040a028981 */ /* 0x000eea000c2e1900 */
[----:B------:R-:W4:Y:S01]  /*04e0*/  @!P0 LDG.E.EL R0, desc[UR4][R4.64] ;  /* 0x0000000404008981 */ /* 0x000f22000c2e1900 */
[----:B---3--:R-:W-:Y:S01]  /*04f0*/  FADD R12, R2, -R15 ;  /* 0x8000000f020c7221 */ /* 0x008fe20000000000 */
[----:B--2---:R-:W-:-:S04]  /*0500*/  IMAD.WIDE R2, R3, 0x4, R6 ;  /* 0x0000000403027825 */ /* 0x004fc800078e0206 */
[----:B----4-:R-:W-:Y:S01]  /*0510*/  FFMA R15, R12, R0, R15 ;  /* 0x000000000c0f7223 */ /* 0x010fe2000000000f */
[----:B------:R-:W-:Y:S06]  /*0520*/  @P0 EXIT ;  /* 0x000000000000094d */ /* 0x000fec0003800000 */
[----:B------:R-:W-:Y:S01]  /*0530*/  STG.E desc[UR4][R2.64], R15 ;  /* 0x0000000f02007986 */ /* 0x000fe2000c101904 */
[----:B------:R-:W-:Y:S05]  /*0540*/  EXIT ;  /* 0x000000000000794d */ /* 0x000fea0003800000 */
.L_x_0:
[----:B------:R-:W-:-:S00]  /*0550*/  BRA `(.L_x_0) ;  /* 0xfffffffc00fc7947 */ /* 0x000fc0000383ffff */
[----:B------:R-:W-:-:S00]  /*0560*/  NOP ;  /* 0x0000000000007918 */ /* 0x000fc00000000000 */
        /* <DEDUP_REMOVED lines=9> */
.L_x_1:


//--------------------- .nv.constant0.triton_poi_fused__unsafe_index_add_mul_sub_82 --------------------------
	.section	.nv.constant0.triton_poi_fused__unsafe_index_add_mul_sub_82,"a",@progbits
	.sectionflags	@""
	.align	4
.nv.constant0.triton_poi_fused__unsafe_index_add_mul_sub_82:
	.zero		580
